	.headerflags	@"EF_CUDA_TEXMODE_UNIFIED EF_CUDA_64BIT_ADDRESS EF_CUDA_ACCELERATORS EF_CUDA_SM90 EF_CUDA_VIRTUAL_SM(EF_CUDA_SM90)"
	.elftype	@"ET_EXEC"


//--------------------- .nv.info                  --------------------------
	.section	.nv.info,"",@"SHT_CUDA_INFO"
	.align	4


	//----- nvinfo : EIATTR_REGCOUNT
	.align		4
        /*0000*/ 	.byte	0x04, 0x2f
        /*0002*/ 	.short	(.L_3 - .L_2)
	.align		4
.L_2:
        /*0004*/ 	.word	index@(triton_poi_fused__native_batch_norm_legit_no_training_reflection_pad2d_relu_9)
        /*0008*/ 	.word	0x00000018


	//----- nvinfo : EIATTR_MIN_STACK_SIZE
	.align		4
.L_3:
        /*000c*/ 	.byte	0x04, 0x12
        /*000e*/ 	.short	(.L_5 - .L_4)
	.align		4
.L_4:
        /*0010*/ 	.word	index@(triton_poi_fused__native_batch_norm_legit_no_training_reflection_pad2d_relu_9)
        /*0014*/ 	.word	0x00000000


	//----- nvinfo : EIATTR_FRAME_SIZE
	.align		4
.L_5:
        /*0018*/ 	.byte	0x04, 0x11
        /*001a*/ 	.short	(.L_7 - .L_6)
	.align		4
.L_6:
        /*001c*/ 	.word	index@(triton_poi_fused__native_batch_norm_legit_no_training_reflection_pad2d_relu_9)
        /*0020*/ 	.word	0x00000000


	//----- nvinfo : EIATTR_MIN_STACK_SIZE
	.align		4
.L_7:
        /*0024*/ 	.byte	0x04, 0x12
        /*0026*/ 	.short	(.L_9 - .L_8)
	.align		4
.L_8:
        /*0028*/ 	.word	index@(triton_poi_fused__native_batch_norm_legit_no_training_reflection_pad2d_relu_9)
        /*002c*/ 	.word	0x00000000
.L_9:


//--------------------- .nv.info.triton_poi_fused__native_batch_norm_legit_no_training_reflection_pad2d_relu_9 --------------------------
	.section	.nv.info.triton_poi_fused__native_batch_norm_legit_no_training_reflection_pad2d_relu_9,"",@"SHT_CUDA_INFO"
	.sectionflags	@""
	.align	4


	//----- nvinfo : EIATTR_CUDA_API_VERSION
	.align		4
        /*0000*/ 	.byte	0x04, 0x37
        /*0002*/ 	.short	(.L_11 - .L_10)
.L_10:
        /*0004*/ 	.word	0x0000007c


	//----- nvinfo : EIATTR_KPARAM_INFO
	.align		4
.L_11:
        /*0008*/ 	.byte	0x04, 0x17
        /*000a*/ 	.short	(.L_13 - .L_12)
.L_12:
        /*000c*/ 	.word	0x00000000
        /*0010*/ 	.short	0x0006
        /*0012*/ 	.short	0x0030
        /*0014*/ 	.byte	0x00, 0xf0, 0x11, 0x00


	//----- nvinfo : EIATTR_KPARAM_INFO
	.align		4
.L_13:
        /*0018*/ 	.byte	0x04, 0x17
        /*001a*/ 	.short	(.L_15 - .L_14)
.L_14:
        /*001c*/ 	.word	0x00000000
        /*0020*/ 	.short	0x0005
        /*0022*/ 	.short	0x0028
        /*0024*/ 	.byte	0x00, 0xf4, 0x21, 0x00


	//----- nvinfo : EIATTR_KPARAM_INFO
	.align		4
.L_15:
        /*0028*/ 	.byte	0x04, 0x17
        /*002a*/ 	.short	(.L_17 - .L_16)
.L_16:
        /*002c*/ 	.word	0x00000000
        /*0030*/ 	.short	0x0004
        /*0032*/ 	.short	0x0020
        /*0034*/ 	.byte	0x00, 0xf4, 0x21, 0x00


	//----- nvinfo : EIATTR_KPARAM_INFO
	.align		4
.L_17:
        /*0038*/ 	.byte	0x04, 0x17
        /*003a*/ 	.short	(.L_19 - .L_18)
.L_18:
        /*003c*/ 	.word	0x00000000
        /*0040*/ 	.short	0x0003
        /*0042*/ 	.short	0x0018
        /*0044*/ 	.byte	0x00, 0xf4, 0x21, 0x00


	//----- nvinfo : EIATTR_KPARAM_INFO
	.align		4
.L_19:
        /*0048*/ 	.byte	0x04, 0x17
        /*004a*/ 	.short	(.L_21 - .L_20)
.L_20:
        /*004c*/ 	.word	0x00000000
        /*0050*/ 	.short	0x0002
        /*0052*/ 	.short	0x0010
        /*0054*/ 	.byte	0x00, 0xf4, 0x21, 0x00


	//----- nvinfo : EIATTR_KPARAM_INFO
	.align		4
.L_21:
        /*0058*/ 	.byte	0x04, 0x17
        /*005a*/ 	.short	(.L_23 - .L_22)
.L_22:
        /*005c*/ 	.word	0x00000000
        /*0060*/ 	.short	0x0001
        /*0062*/ 	.short	0x0008
        /*0064*/ 	.byte	0x00, 0xf4, 0x21, 0x00


	//----- nvinfo : EIATTR_KPARAM_INFO
	.align		4
.L_23:
        /*0068*/ 	.byte	0x04, 0x17
        /*006a*/ 	.short	(.L_25 - .L_24)
.L_24:
        /*006c*/ 	.word	0x00000000
        /*0070*/ 	.short	0x0000
        /*0072*/ 	.short	0x0000
        /*0074*/ 	.byte	0x00, 0xf4, 0x21, 0x00


	//----- nvinfo : EIATTR_SPARSE_MMA_MASK
	.align		4
.L_25:
        /*0078*/ 	.byte	0x03, 0x50
        /*007a*/ 	.short	0x0000


	//----- nvinfo : EIATTR_MAXREG_COUNT
	.align		4
        /*007c*/ 	.byte	0x03, 0x1b
        /*007e*/ 	.short	0x00ff


	//----- nvinfo : EIATTR_EXIT_INSTR_OFFSETS
	.align		4
        /*0080*/ 	.byte	0x04, 0x1c
        /*0082*/ 	.short	(.L_27 - .L_26)


	//   ....[0]....
.L_26:
        /*0084*/ 	.word	0x00000650


	//----- nvinfo : EIATTR_REQNTID
	.align		4
.L_27:
        /*0088*/ 	.byte	0x04, 0x10
        /*008a*/ 	.short	(.L_29 - .L_28)
.L_28:
        /*008c*/ 	.word	0x00000100
        /*0090*/ 	.word	0x00000001
        /*0094*/ 	.word	0x00000001


	//----- nvinfo : EIATTR_CBANK_PARAM_SIZE
	.align		4
.L_29:
        /*0098*/ 	.byte	0x03, 0x19
        /*009a*/ 	.short	0x0034


	//----- nvinfo : EIATTR_PARAM_CBANK
	.align		4
        /*009c*/ 	.byte	0x04, 0x0a
        /*009e*/ 	.short	(.L_31 - .L_30)
	.align		4
.L_30:
        /*00a0*/ 	.word	index@(.nv.constant0.triton_poi_fused__native_batch_norm_legit_no_training_reflection_pad2d_relu_9)
        /*00a4*/ 	.short	0x0210
        /*00a6*/ 	.short	0x0034


	//----- nvinfo : EIATTR_SW_WAR
	.align		4
.L_31:
        /*00a8*/ 	.byte	0x04, 0x36
        /*00aa*/ 	.short	(.L_33 - .L_32)
.L_32:
        /*00ac*/ 	.word	0x00000008
.L_33:


//--------------------- .nv.callgraph             --------------------------
	.section	.nv.callgraph,"",@"SHT_CUDA_CALLGRAPH"
	.align	4
	.sectionentsize	8
	.align		4
        /*0000*/ 	.word	0x00000000
	.align		4
        /*0004*/ 	.word	0xffffffff
	.align		4
        /*0008*/ 	.word	0x00000000
	.align		4
        /*000c*/ 	.word	0xfffffffe
	.align		4
        /*0010*/ 	.word	0x00000000
	.align		4
        /*0014*/ 	.word	0xfffffffd
	.align		4
        /*0018*/ 	.word	0x00000000
	.align		4
        /*001c*/ 	.word	0xfffffffc


//--------------------- .nv.constant4             --------------------------
	.section	.nv.constant4,"a",@progbits
	.align	8
	.align		8
.nv.constant4:
        /*0000*/ 	.dword	_$_str
	.align		8
        /*0008*/ 	.dword	_$_str_$_2


//--------------------- .text.triton_poi_fused__native_batch_norm_legit_no_training_reflection_pad2d_relu_9 --------------------------
	.section	.text.triton_poi_fused__native_batch_norm_legit_no_training_reflection_pad2d_relu_9,"ax",@progbits
	.align	128
        .global         triton_poi_fused__native_batch_norm_legit_no_training_reflection_pad2d_relu_9
        .type           triton_poi_fused__native_batch_norm_legit_no_training_reflection_pad2d_relu_9,@function
        .size           triton_poi_fused__native_batch_norm_legit_no_training_reflection_pad2d_relu_9,(.L_x_1 - triton_poi_fused__native_batch_norm_legit_no_training_reflection_pad2d_relu_9)
        .other          triton_poi_fused__native_batch_norm_legit_no_training_reflection_pad2d_relu_9,@"STO_CUDA_ENTRY STV_DEFAULT"
triton_poi_fused__native_batch_norm_legit_no_training_reflection_pad2d_relu_9:
.text.triton_poi_fused__native_batch_norm_legit_no_training_reflection_pad2d_relu_9:
[----:B------:R-:W-:Y:S01]  /*0000*/  LDC R1, c[0x0][0x28] ;  /* 0x00000a00ff017b82 */ /* 0x000fe20000000800 */
[----:B------:R-:W1:Y:S07]  /*0010*/  S2R R0, SR_TID.X ;  /* 0x0000000000007919 */ /* 0x000e6e0000002100 */
[----:B------:R-:W2:Y:S01]  /*0020*/  LDC.64 R2, c[0x0][0x220] ;  /* 0x00008800ff027b82 */ /* 0x000ea20000000a00 */
[----:B------:R-:W-:Y:S01]  /*0030*/  ULDC.64 UR4, c[0x0][0x208] ;  /* 0x0000820000047ab9 */ /* 0x000fe20000000a00 */
[----:B------:R-:W3:Y:S01]  /*0040*/  S2R R5, SR_CTAID.X ;  /* 0x0000000000057919 */ /* 0x000ee20000002500 */
[----:B-1----:R-:W-:-:S05]  /*0050*/  IMAD.SHL.U32 R0, R0, 0x2, RZ ;  /* 0x0000000200007824 */ /* 0x002fca00078e00ff */
[----:B------:R-:W-:-:S05]  /*0060*/  LOP3.LUT R0, R0, 0x1fe, RZ, 0xc0, !PT ;  /* 0x000001fe00007812 */ /* 0x000fca00078ec0ff */
[----:B---3--:R-:W-:-:S04]  /*0070*/  IMAD R0, R5, 0x200, R0 ;  /* 0x0000020005007824 */ /* 0x008fc800078e0200 */
[----:B------:R-:W-:Y:S01]  /*0080*/  IMAD.HI R4, R0, 0x38e38e39, RZ ;  /* 0x38e38e3900047827 */ /* 0x000fe200078e02ff */
[----:B------:R-:W-:-:S04]  /*0090*/  SHF.R.S32.HI R7, RZ, 0x1f, R0 ;  /* 0x0000001fff077819 */ /* 0x000fc80000011400 */
[----:B------:R-:W-:Y:S02]  /*00a0*/  LEA.HI R7, R7, R0, RZ, 0x8 ;  /* 0x0000000007077211 */ /* 0x000fe400078f40ff */
[----:B------:R-:W-:Y:S02]  /*00b0*/  SHF.R.U32.HI R11, RZ, 0x1f, R4 ;  /* 0x0000001fff0b7819 */ /* 0x000fe40000011604 */
[----:B------:R-:W-:Y:S02]  /*00c0*/  LOP3.LUT R9, R7, 0xffffff00, RZ, 0xc0, !PT ;  /* 0xffffff0007097812 */ /* 0x000fe400078ec0ff */
[----:B------:R-:W-:Y:S02]  /*00d0*/  LEA.HI.SX32 R11, R4, R11, 0x16 ;  /* 0x0000000b040b7211 */ /* 0x000fe400078fb2ff */
[----:B------:R-:W-:Y:S02]  /*00e0*/  IADD3 R4, R0, -R9, RZ ;  /* 0x8000000900047210 */ /* 0x000fe40007ffe0ff */
[----:B------:R-:W-:Y:S01]  /*00f0*/  SHF.R.S32.HI R7, RZ, 0x8, R7 ;  /* 0x00000008ff077819 */ /* 0x000fe20000011407 */
[----:B------:R-:W-:-:S04]  /*0100*/  IMAD.HI R8, R11, 0x38e38e39, RZ ;  /* 0x38e38e390b087827 */ /* 0x000fc800078e02ff */
[----:B--2---:R-:W-:Y:S01]  /*0110*/  IMAD.WIDE R2, R4, 0x4, R2 ;  /* 0x0000000404027825 */ /* 0x004fe200078e0202 */
[----:B------:R-:W-:-:S03]  /*0120*/  SHF.R.U32.HI R13, RZ, 0x1f, R8 ;  /* 0x0000001fff0d7819 */ /* 0x000fc60000011608 */
[----:B------:R-:W-:Y:S02]  /*0130*/  IMAD.HI R6, R7, 0x38e38e39, RZ ;  /* 0x38e38e3907067827 */ /* 0x000fe400078e02ff */
[----:B------:R-:W2:Y:S01]  /*0140*/  LDG.E.EL.64 R2, desc[UR4][R2.64] ;  /* 0x0000000402027981 */ /* 0x000ea2000c2e1b00 */
[----:B------:R-:W-:Y:S01]  /*0150*/  LEA.HI.SX32 R13, R8, R13, 0x1e ;  /* 0x0000000d080d7211 */ /* 0x000fe200078ff2ff */
[----:B------:R-:W-:Y:S01]  /*0160*/  IMAD.HI R8, R0, 0x1948b0fd, RZ ;  /* 0x1948b0fd00087827 */ /* 0x000fe200078e02ff */
[----:B------:R-:W-:Y:S02]  /*0170*/  SHF.R.U32.HI R9, RZ, 0x1f, R6 ;  /* 0x0000001fff097819 */ /* 0x000fe40000011606 */
[----:B------:R-:W-:Y:S01]  /*0180*/  SHF.R.S32.HI R5, RZ, 0x16, R5 ;  /* 0x00000016ff057819 */ /* 0x000fe20000011405 */
[----:B------:R-:W-:Y:S01]  /*0190*/  IMAD R13, R13, 0x12, RZ ;  /* 0x000000120d0d7824 */ /* 0x000fe200078e02ff */
[----:B------:R-:W-:Y:S02]  /*01a0*/  LEA.HI.SX32 R9, R6, R9, 0x1e ;  /* 0x0000000906097211 */ /* 0x000fe400078ff2ff */
[----:B------:R-:W-:-:S02]  /*01b0*/  SHF.R.U32.HI R15, RZ, 0x1f, R8 ;  /* 0x0000001fff0f7819 */ /* 0x000fc40000011608 */
[----:B------:R-:W-:Y:S01]  /*01c0*/  LOP3.LUT R6, RZ, R13, RZ, 0x33, !PT ;  /* 0x0000000dff067212 */ /* 0x000fe200078e33ff */
[----:B------:R-:W-:Y:S01]  /*01d0*/  IMAD R9, R9, 0x12, RZ ;  /* 0x0000001209097824 */ /* 0x000fe200078e02ff */
[----:B------:R-:W-:Y:S02]  /*01e0*/  LEA.HI R15, R8, R15, RZ, 0x13 ;  /* 0x0000000f080f7211 */ /* 0x000fe400078f98ff */
[----:B------:R-:W-:Y:S01]  /*01f0*/  SGXT R8, R5, 0x1 ;  /* 0x000000010508781a */ /* 0x000fe20000000200 */
[----:B------:R-:W-:Y:S01]  /*0200*/  IMAD.IADD R11, R11, 0x1, R6 ;  /* 0x000000010b0b7824 */ /* 0x000fe200078e0206 */
[----:B------:R-:W-:Y:S02]  /*0210*/  LOP3.LUT R10, RZ, R9, RZ, 0x33, !PT ;  /* 0x00000009ff0a7212 */ /* 0x000fe400078e33ff */
[----:B------:R-:W-:Y:S02]  /*0220*/  IADD3 R5, R0, 0x1, RZ ;  /* 0x0000000100057810 */ /* 0x000fe40007ffe0ff */
[----:B------:R-:W-:Y:S01]  /*0230*/  IABS R11, R11 ;  /* 0x0000000b000b7213 */ /* 0x000fe20000000000 */
[----:B------:R-:W-:Y:S01]  /*0240*/  IMAD.IADD R12, R7, 0x1, R10 ;  /* 0x00000001070c7824 */ /* 0x000fe200078e020a */
[----:B------:R-:W-:Y:S01]  /*0250*/  LEA.HI R10, R8, R5, RZ, 0x8 ;  /* 0x00000005080a7211 */ /* 0x000fe200078f40ff */
[----:B------:R-:W1:Y:S01]  /*0260*/  LDC.64 R6, c[0x0][0x210] ;  /* 0x00008400ff067b82 */ /* 0x000e620000000a00 */
[----:B------:R-:W-:-:S02]  /*0270*/  LEA R15, R15, 0xff00, 0x10 ;  /* 0x0000ff000f0f7811 */ /* 0x000fc400078e80ff */
[----:B------:R-:W-:Y:S02]  /*0280*/  IABS R12, R12 ;  /* 0x0000000c000c7213 */ /* 0x000fe40000000000 */
[----:B------:R-:W-:Y:S02]  /*0290*/  LOP3.LUT R10, R10, 0xffffff00, RZ, 0xc0, !PT ;  /* 0xffffff000a0a7812 */ /* 0x000fe400078ec0ff */
[----:B------:R-:W-:Y:S01]  /*02a0*/  IADD3 R11, R11, -0xf, RZ ;  /* 0xfffffff10b0b7810 */ /* 0x000fe20007ffe0ff */
[----:B------:R-:W3:Y:S01]  /*02b0*/  LDC.64 R8, c[0x0][0x218] ;  /* 0x00008600ff087b82 */ /* 0x000ee20000000a00 */
[----:B------:R-:W-:Y:S01]  /*02c0*/  IADD3 R14, R15, R5, -R10 ;  /* 0x000000050f0e7210 */ /* 0x000fe20007ffe80a */
[----:B------:R-:W-:Y:S01]  /*02d0*/  VIADD R5, R12, 0xfffffff1 ;  /* 0xfffffff10c057836 */ /* 0x000fe20000000000 */
[----:B------:R-:W-:Y:S01]  /*02e0*/  IABS R16, R11 ;  /* 0x0000000b00107213 */ /* 0x000fe20000000000 */
[----:B------:R-:W-:-:S03]  /*02f0*/  IMAD.IADD R15, R4, 0x1, R15 ;  /* 0x00000001040f7824 */ /* 0x000fc600078e020f */
[----:B------:R-:W-:Y:S01]  /*0300*/  IABS R17, R5 ;  /* 0x0000000500117213 */ /* 0x000fe20000000000 */
[----:B------:R-:W4:Y:S01]  /*0310*/  LDC.64 R10, c[0x0][0x230] ;  /* 0x00008c00ff0a7b82 */ /* 0x000f220000000a00 */
[----:B------:R-:W-:Y:S02]  /*0320*/  MOV R5, R16 ;  /* 0x0000001000057202 */ /* 0x000fe40000000f00 */
[----:B------:R-:W-:-:S03]  /*0330*/  MOV R16, R17 ;  /* 0x0000001100107202 */ /* 0x000fc60000000f00 */
[C---:B------:R-:W-:Y:S02]  /*0340*/  IMAD R14, R5.reuse, -0x1000, R14 ;  /* 0xfffff000050e7824 */ /* 0x040fe400078e020e */
[----:B------:R-:W5:Y:S01]  /*0350*/  LDC.64 R12, c[0x0][0x228] ;  /* 0x00008a00ff0c7b82 */ /* 0x000f620000000a00 */
[----:B------:R-:W-:Y:S02]  /*0360*/  IMAD R15, R5, -0x1000, R15 ;  /* 0xfffff000050f7824 */ /* 0x000fe400078e020f */
[C---:B------:R-:W-:Y:S02]  /*0370*/  IMAD R17, R16.reuse, -0x100, R14 ;  /* 0xffffff0010117824 */ /* 0x040fe400078e020e */
[----:B------:R-:W-:Y:S02]  /*0380*/  IMAD R15, R16, -0x100, R15 ;  /* 0xffffff00100f7824 */ /* 0x000fe400078e020f */
[----:B-1----:R-:W-:-:S04]  /*0390*/  IMAD.WIDE R16, R17, 0x4, R6 ;  /* 0x0000000411107825 */ /* 0x002fc800078e0206 */
[C---:B---3--:R-:W-:Y:S02]  /*03a0*/  IMAD.WIDE R18, R4.reuse, 0x4, R8 ;  /* 0x0000000404127825 */ /* 0x048fe400078e0208 */
[----:B------:R-:W3:Y:S02]  /*03b0*/  LDG.E R8, desc[UR4][R16.64] ;  /* 0x0000000410087981 */ /* 0x000ee4000c1e1900 */
[----:B------:R-:W-:Y:S02]  /*03c0*/  IMAD.WIDE R14, R15, 0x4, R6 ;  /* 0x000000040f0e7825 */ /* 0x000fe400078e0206 */
[----:B------:R-:W3:Y:S02]  /*03d0*/  LDG.E.EL.64 R6, desc[UR4][R18.64] ;  /* 0x0000000412067981 */ /* 0x000ee4000c2e1b00 */
[C---:B----4-:R-:W-:Y:S02]  /*03e0*/  IMAD.WIDE R10, R4.reuse, 0x4, R10 ;  /* 0x00000004040a7825 */ /* 0x050fe400078e020a */
[----:B------:R-:W4:Y:S02]  /*03f0*/  LDG.E R9, desc[UR4][R14.64] ;  /* 0x000000040e097981 */ /* 0x000f24000c1e1900 */
[----:B-----5:R-:W-:-:S02]  /*0400*/  IMAD.WIDE R12, R4, 0x4, R12 ;  /* 0x00000004040c7825 */ /* 0x020fc400078e020c */
[----:B------:R-:W5:Y:S04]  /*0410*/  LDG.E.EL.64 R10, desc[UR4][R10.64] ;  /* 0x000000040a0a7981 */ /* 0x000f68000c2e1b00 */
[----:B------:R1:W5:Y:S02]  /*0420*/  LDG.E.EL.64 R4, desc[UR4][R12.64] ;  /* 0x000000040c047981 */ /* 0x000364000c2e1b00 */
[----:B-1----:R-:W-:Y:S02]  /*0430*/  IMAD.MOV.U32 R12, RZ, RZ, 0x3e800000 ;  /* 0x3e800000ff0c7424 */ /* 0x002fe400078e00ff */
[----:B--2---:R-:W-:Y:S01]  /*0440*/  FADD R2, R2, 9.9999997473787516356e-06 ;  /* 0x3727c5ac02027421 */ /* 0x004fe20000000000 */
[----:B------:R-:W-:-:S03]  /*0450*/  FADD R3, R3, 9.9999997473787516356e-06 ;  /* 0x3727c5ac03037421 */ /* 0x000fc60000000000 */
[----:B------:R-:W1:Y:S08]  /*0460*/  MUFU.SQRT R20, R2 ;  /* 0x0000000200147308 */ /* 0x000e700000002000 */
[----:B------:R2:W2:Y:S01]  /*0470*/  MUFU.SQRT R21, R3 ;  /* 0x0000000300157308 */ /* 0x0004a20000002000 */
[C---:B-1----:R-:W-:Y:S02]  /*0480*/  FSETP.GT.AND P0, PT, R20.reuse, 8.50705917302346158658e+37, PT ;  /* 0x7e8000001400780b */ /* 0x042fe40003f04000 */
[----:B------:R-:W-:Y:S01]  /*0490*/  FSETP.GEU.AND P2, PT, R20, 1.175494350822287508e-38, PT ;  /* 0x008000001400780b */ /* 0x000fe20003f4e000 */
[----:B--2---:R-:W1:Y:S01]  /*04a0*/  LDC.64 R2, c[0x0][0x238] ;  /* 0x00008e00ff027b82 */ /* 0x004e620000000a00 */
[----:B0-----:R-:W-:-:S02]  /*04b0*/  FSETP.GT.AND P1, PT, R21, 8.50705917302346158658e+37, PT ;  /* 0x7e8000001500780b */ /* 0x001fc40003f24000 */
[----:B------:R-:W-:-:S07]  /*04c0*/  FSETP.GEU.AND P3, PT, R21, 1.175494350822287508e-38, PT ;  /* 0x008000001500780b */ /* 0x000fce0003f6e000 */
[----:B------:R-:W-:-:S04]  /*04d0*/  @P0 FMUL R20, R20, 0.25 ;  /* 0x3e80000014140820 */ /* 0x000fc80000400000 */
[----:B------:R-:W-:Y:S01]  /*04e0*/  @!P2 FMUL R20, R20, 16777216 ;  /* 0x4b8000001414a820 */ /* 0x000fe20000400000 */
[----:B------:R-:W-:-:S04]  /*04f0*/  @P1 FMUL R21, R21, 0.25 ;  /* 0x3e80000015151820 */ /* 0x000fc80000400000 */
[----:B------:R-:W-:Y:S01]  /*0500*/  @!P3 FMUL R21, R21, 16777216 ;  /* 0x4b8000001515b820 */ /* 0x000fe20000400000 */
[----:B------:R-:W0:Y:S01]  /*0510*/  MUFU.RCP R20, R20 ;  /* 0x0000001400147308 */ /* 0x000e220000001000 */
[----:B------:R-:W-:-:S07]  /*0520*/  FSEL R13, R12, 1, P0 ;  /* 0x3f8000000c0d7808 */ /* 0x000fce0000000000 */
[----:B------:R-:W2:Y:S01]  /*0530*/  MUFU.RCP R21, R21 ;  /* 0x0000001500157308 */ /* 0x000ea20000001000 */
[----:B------:R-:W-:Y:S01]  /*0540*/  FSEL R12, R12, 1, P1 ;  /* 0x3f8000000c0c7808 */ /* 0x000fe20000800000 */
[----:B------:R-:W-:-:S04]  /*0550*/  @!P2 FMUL R13, R13, 16777216 ;  /* 0x4b8000000d0da820 */ /* 0x000fc80000400000 */
[----:B------:R-:W-:Y:S01]  /*0560*/  @!P3 FMUL R12, R12, 16777216 ;  /* 0x4b8000000c0cb820 */ /* 0x000fe20000400000 */
[----:B0-----:R-:W-:Y:S01]  /*0570*/  FMUL R13, R20, R13 ;  /* 0x0000000d140d7220 */ /* 0x001fe20000400000 */
[----:B---3--:R-:W-:Y:S02]  /*0580*/  FADD R7, R8, -R7 ;  /* 0x8000000708077221 */ /* 0x008fe40000000000 */
[----:B--2---:R-:W-:Y:S01]  /*0590*/  FMUL R12, R21, R12 ;  /* 0x0000000c150c7220 */ /* 0x004fe20000400000 */
[----:B----4-:R-:W-:-:S03]  /*05a0*/  FADD R6, R9, -R6 ;  /* 0x8000000609067221 */ /* 0x010fc60000000000 */
[----:B------:R-:W-:Y:S01]  /*05b0*/  FMUL R12, R7, R12 ;  /* 0x0000000c070c7220 */ /* 0x000fe20000400000 */
[----:B------:R-:W-:-:S04]  /*05c0*/  FMUL R13, R6, R13 ;  /* 0x0000000d060d7220 */ /* 0x000fc80000400000 */
[----:B-----5:R-:W-:Y:S01]  /*05d0*/  FFMA R4, R4, R13, R10 ;  /* 0x0000000d04047223 */ /* 0x020fe2000000000a */
[----:B------:R-:W-:-:S04]  /*05e0*/  FFMA R5, R5, R12, R11 ;  /* 0x0000000c05057223 */ /* 0x000fc8000000000b */
[----:B------:R-:W-:Y:S02]  /*05f0*/  FSETP.GEU.AND P0, PT, R4, RZ, PT ;  /* 0x000000ff0400720b */ /* 0x000fe40003f0e000 */
[C---:B------:R-:W-:Y:S01]  /*0600*/  FSETP.GEU.AND P1, PT, R5.reuse, RZ, PT ;  /* 0x000000ff0500720b */ /* 0x040fe20003f2e000 */
[----:B-1----:R-:W-:Y:S01]  /*0610*/  IMAD.WIDE R2, R0, 0x4, R2 ;  /* 0x0000000400027825 */ /* 0x002fe200078e0202 */
[----:B------:R-:W-:Y:S02]  /*0620*/  FSEL R4, R4, RZ, P0 ;  /* 0x000000ff04047208 */ /* 0x000fe40000000000 */
[----:B------:R-:W-:-:S05]  /*0630*/  FSEL R5, R5, RZ, P1 ;  /* 0x000000ff05057208 */ /* 0x000fca0000800000 */
[----:B------:R-:W-:Y:S01]  /*0640*/  STG.E.64 desc[UR4][R2.64], R4 ;  /* 0x0000000402007986 */ /* 0x000fe2000c101b04 */
[----:B------:R-:W-:Y:S05]  /*0650*/  EXIT ;  /* 0x000000000000794d */ /* 0x000fea0003800000 */
.L_x_0:
[----:B------:R-:W-:-:S00]  /*0660*/  BRA `(.L_x_0) ;  /* 0xfffffffc00fc7947 */ /* 0x000fc0000383ffff */
[----:B------:R-:W-:-:S00]  /*0670*/  NOP ;  /* 0x0000000000007918 */ /* 0x000fc00000000000 */
        /* <DEDUP_REMOVED lines=8> */
.L_x_1:


//--------------------- .nv.global.init           --------------------------
	.section	.nv.global.init,"aw",@progbits
.nv.global.init:
	.type		_$_str,@object
	.size		_$_str,(_$_str_$_2 - _$_str)
_$_str:
        /*0000*/ 	.byte	0x5f, 0x5f, 0x43, 0x55, 0x44, 0x41, 0x5f, 0x46, 0x54, 0x5a, 0x00
	.type		_$_str_$_2,@object
	.size		_$_str_$_2,(.L_1 - _$_str_$_2)
_$_str_$_2:
        /*000b*/ 	.byte	0x5f, 0x5f, 0x43, 0x55, 0x44, 0x41, 0x5f, 0x50, 0x52, 0x45, 0x43, 0x5f, 0x53, 0x51, 0x52, 0x54
        /*001b*/ 	.byte	0x00
.L_1:


//--------------------- .nv.constant0.triton_poi_fused__native_batch_norm_legit_no_training_reflection_pad2d_relu_9 --------------------------
	.section	.nv.constant0.triton_poi_fused__native_batch_norm_legit_no_training_reflection_pad2d_relu_9,"a",@progbits
	.sectionflags	@""
	.align	4
.nv.constant0.triton_poi_fused__native_batch_norm_legit_no_training_reflection_pad2d_relu_9:
	.zero		580
